//
// Generated by NVIDIA NVVM Compiler
//
// Compiler Build ID: CL-36424714
// Cuda compilation tools, release 13.0, V13.0.88
// Based on NVVM 20.0.0
//

.version 9.0
.target sm_100
.address_size 64

	// .globl	_Z7printIdv
.extern .func  (.param .b32 func_retval0) vprintf
(
	.param .b64 vprintf_param_0,
	.param .b64 vprintf_param_1
)
;
.global .align 1 .b8 $str[35] = {73, 32, 99, 111, 109, 101, 32, 102, 114, 111, 109, 32, 98, 108, 111, 99, 107, 32, 37, 100, 32, 45, 32, 116, 104, 114, 101, 97, 100, 32, 37, 100, 46, 10};

.visible .entry _Z7printIdv()
{
	.local .align 8 .b8 	__local_depot0[8];
	.reg .b64 	%SP;
	.reg .b64 	%SPL;
	.reg .b32 	%r<5>;
	.reg .b64 	%rd<5>;

	mov.u64 	%SPL, __local_depot0;
	cvta.local.u64 	%SP, %SPL;
	add.u64 	%rd1, %SP, 0;
	add.u64 	%rd2, %SPL, 0;
	mov.u32 	%r1, %ctaid.x;
	mov.u32 	%r2, %tid.x;
	st.local.v2.u32 	[%rd2], {%r1, %r2};
	mov.u64 	%rd3, $str;
	cvta.global.u64 	%rd4, %rd3;
	{ // callseq 0, 0
	.param .b64 param0;
	st.param.b64 	[param0], %rd4;
	.param .b64 param1;
	st.param.b64 	[param1], %rd1;
	.param .b32 retval0;
	call.uni (retval0), 
	vprintf, 
	(
	param0, 
	param1
	);
	ld.param.b32 	%r3, [retval0];
	} // callseq 0
	ret;

}


// ===== COMPILED SASS (sm_100) =====

	.target	sm_100

	.elftype	@"ET_EXEC"


//--------------------- .note.nv.tkinfo           --------------------------
	.section	.note.nv.tkinfo,"",@"SHT_NOTE"
	.sectionflags	@"SHF_NOTE_NV_TKINFO"
	.tkinfo
        /*0018*/ 	.word	0x00000002
        /*0030*/ 	.string	""
        /*0030*/ 	.string	"ptxas"
        /*0030*/ 	.string	"Cuda compilation tools, release 13.0, V13.0.88"
        /*0030*/ 	.string	"Build cuda_13.0.r13.0/compiler.36424714_0"
        /*0030*/ 	.string	"-arch sm_100 -m 64 "



//--------------------- .note.nv.cuinfo           --------------------------
	.section	.note.nv.cuinfo,"",@"SHT_NOTE"
	.sectionflags	@"SHF_NOTE_NV_CUINFO"
        /*0018*/ 	.short	0x0002
        /*001a*/ 	.short	0x0064
        /*001c*/ 	.short	0x0082
	.zero		2


//--------------------- .nv.info                  --------------------------
	.section	.nv.info,"",@"SHT_CUDA_INFO"
	.align	4


	//----- nvinfo : EIATTR_REGCOUNT
	.align		4
        /*0000*/ 	.byte	0x04, 0x2f
        /*0002*/ 	.short	(.L_2 - .L_1)
	.align		4
.L_1:
        /*0004*/ 	.word	index@(_Z7printIdv)
        /*0008*/ 	.word	0x00000018


	//----- nvinfo : EIATTR_FRAME_SIZE
	.align		4
.L_2:
        /*000c*/ 	.byte	0x04, 0x11
        /*000e*/ 	.short	(.L_4 - .L_3)
	.align		4
.L_3:
        /*0010*/ 	.word	index@(_Z7printIdv)
        /*0014*/ 	.word	0x00000008


	//----- nvinfo : EIATTR_MIN_STACK_SIZE
	.align		4
.L_4:
        /*0018*/ 	.byte	0x04, 0x12
        /*001a*/ 	.short	(.L_6 - .L_5)
	.align		4
.L_5:
        /*001c*/ 	.word	index@(_Z7printIdv)
        /*0020*/ 	.word	0x00000008
.L_6:


//--------------------- .nv.compat                --------------------------
	.section	.nv.compat,"",@"SHT_CUDA_COMPAT_INFO"
	.align	4
        /*0000*/ 	.byte	0x02, 0x09, 0x00, 0x00, 0x02, 0x02, 0x01, 0x00, 0x02, 0x05, 0x05, 0x00, 0x03, 0x07, 0x01, 0x01
        /*0010*/ 	.byte	0x02, 0x03, 0x00, 0x00, 0x02, 0x06, 0x01, 0x00, 0x04, 0x0b, 0x08, 0x00, 0x09, 0x00, 0x00, 0x00
        /*0020*/ 	.byte	0x00, 0x00, 0x00, 0x00


//--------------------- .nv.info._Z7printIdv      --------------------------
	.section	.nv.info._Z7printIdv,"",@"SHT_CUDA_INFO"
	.sectionflags	@""
	.align	4


	//----- nvinfo : EIATTR_CUDA_API_VERSION
	.align		4
        /*0000*/ 	.byte	0x04, 0x37
        /*0002*/ 	.short	(.L_8 - .L_7)
.L_7:
        /*0004*/ 	.word	0x00000082


	//----- nvinfo : EIATTR_SPARSE_MMA_MASK
	.align		4
.L_8:
        /*0008*/ 	.byte	0x03, 0x50
        /*000a*/ 	.short	0x0000


	//----- nvinfo : EIATTR_MAXREG_COUNT
	.align		4
        /*000c*/ 	.byte	0x03, 0x1b
        /*000e*/ 	.short	0x00ff


	//----- nvinfo : EIATTR_EXTERNS
	.align		4
        /*0010*/ 	.byte	0x04, 0x0f
        /*0012*/ 	.short	(.L_10 - .L_9)


	//   ....[0]....
	.align		4
.L_9:
        /*0014*/ 	.word	index@(vprintf)


	//----- nvinfo : EIATTR_MERCURY_ISA_VERSION
	.align		4
.L_10:
        /*0018*/ 	.byte	0x03, 0x5f
        /*001a*/ 	.short	0x0101


	//----- nvinfo : EIATTR_VRC_CTA_INIT_COUNT
	.align		4
        /*001c*/ 	.byte	0x02, 0x4a
	.zero		1
	.zero		1


	//----- nvinfo : EIATTR_SYSCALL_OFFSETS
	.align		4
        /*0020*/ 	.byte	0x04, 0x46
        /*0022*/ 	.short	(.L_12 - .L_11)


	//   ....[0]....
.L_11:
        /*0024*/ 	.word	0x000000f0


	//----- nvinfo : EIATTR_EXIT_INSTR_OFFSETS
	.align		4
.L_12:
        /*0028*/ 	.byte	0x04, 0x1c
        /*002a*/ 	.short	(.L_14 - .L_13)


	//   ....[0]....
.L_13:
        /*002c*/ 	.word	0x00000100


	//----- nvinfo : EIATTR_SW_WAR
	.align		4
.L_14:
        /*0030*/ 	.byte	0x04, 0x36
        /*0032*/ 	.short	(.L_16 - .L_15)
.L_15:
        /*0034*/ 	.word	0x00000008
.L_16:


//--------------------- .nv.callgraph             --------------------------
	.section	.nv.callgraph,"",@"SHT_CUDA_CALLGRAPH"
	.align	4
	.sectionentsize	8
	.align		4
        /*0000*/ 	.word	0x00000000
	.align		4
        /*0004*/ 	.word	0xffffffff
	.align		4
        /*0008*/ 	.word	index@(_Z7printIdv)
	.align		4
        /*000c*/ 	.word	index@(vprintf)
	.align		4
        /*0010*/ 	.word	0x00000000
	.align		4
        /*0014*/ 	.word	0xfffffffe
	.align		4
        /*0018*/ 	.word	0x00000000
	.align		4
        /*001c*/ 	.word	0xfffffffd
	.align		4
        /*0020*/ 	.word	0x00000000
	.align		4
        /*0024*/ 	.word	0xfffffffc


//--------------------- .nv.constant4             --------------------------
	.section	.nv.constant4,"a",@progbits
	.align	8
	.align		8
.nv.constant4:
        /*0000*/ 	.dword	vprintf
	.align		8
        /*0008*/ 	.dword	$str


//--------------------- .text._Z7printIdv         --------------------------
	.section	.text._Z7printIdv,"ax",@progbits
	.align	128
        .global         _Z7printIdv
        .type           _Z7printIdv,@function
        .size           _Z7printIdv,(.L_x_2 - _Z7printIdv)
        .other          _Z7printIdv,@"STO_CUDA_ENTRY STV_DEFAULT"
_Z7printIdv:
.text._Z7printIdv:
[----:B------:R-:W0:Y:S01]  /*0000*/  LDC R1, c[0x0][0x37c] ;  /* 0x0000df00ff017b82 */ /* 0x000e220000000800 */
[----:B------:R-:W1:Y:S01]  /*0010*/  S2R R8, SR_CTAID.X ;  /* 0x0000000000087919 */ /* 0x000e620000002500 */
[----:B0-----:R-:W-:Y:S01]  /*0020*/  VIADD R1, R1, 0xfffffff8 ;  /* 0xfffffff801017836 */ /* 0x001fe20000000000 */
[----:B------:R-:W-:Y:S01]  /*0030*/  MOV R0, 0x0 ;  /* 0x0000000000007802 */ /* 0x000fe20000000f00 */
[----:B------:R-:W0:Y:S01]  /*0040*/  LDCU UR4, c[0x0][0x2f8] ;  /* 0x00005f00ff0477ac */ /* 0x000e220008000800 */
[----:B------:R-:W1:Y:S03]  /*0050*/  S2R R9, SR_TID.X ;  /* 0x0000000000097919 */ /* 0x000e660000002100 */
[----:B------:R2:W3:Y:S01]  /*0060*/  LDC.64 R2, c[0x4][R0] ;  /* 0x0100000000027b82 */ /* 0x0004e20000000a00 */
[----:B------:R-:W4:Y:S01]  /*0070*/  LDCU.64 UR6, c[0x4][0x8] ;  /* 0x01000100ff0677ac */ /* 0x000f220008000a00 */
[----:B------:R-:W5:Y:S01]  /*0080*/  LDCU UR5, c[0x0][0x2fc] ;  /* 0x00005f80ff0577ac */ /* 0x000f620008000800 */
[----:B0-----:R-:W-:Y:S01]  /*0090*/  IADD3 R6, P0, PT, R1, UR4, RZ ;  /* 0x0000000401067c10 */ /* 0x001fe2000ff1e0ff */
[----:B----4-:R-:W-:Y:S01]  /*00a0*/  IMAD.U32 R4, RZ, RZ, UR6 ;  /* 0x00000006ff047e24 */ /* 0x010fe2000f8e00ff */
[----:B------:R-:W-:-:S03]  /*00b0*/  MOV R5, UR7 ;  /* 0x0000000700057c02 */ /* 0x000fc60008000f00 */
[----:B-----5:R-:W-:Y:S01]  /*00c0*/  IMAD.X R7, RZ, RZ, UR5, P0 ;  /* 0x00000005ff077e24 */ /* 0x020fe200080e06ff */
[----:B-1----:R2:W-:Y:S07]  /*00d0*/  STL.64 [R1], R8 ;  /* 0x0000000801007387 */ /* 0x0025ee0000100a00 */
[----:B------:R-:W-:-:S07]  /*00e0*/  LEPC R20, `(.L_x_0) ;  /* 0x000000001014794e */ /* 0x000fce0000000000 */
[----:B--23--:R-:W-:Y:S05]  /*00f0*/  CALL.ABS.NOINC R2 ;  /* 0x0000000002007343 */ /* 0x00cfea0003c00000 */
.L_x_0:
[----:B------:R-:W-:Y:S05]  /*0100*/  EXIT ;  /* 0x000000000000794d */ /* 0x000fea0003800000 */
.L_x_1:
[----:B------:R-:W-:-:S00]  /*0110*/  BRA `(.L_x_1) ;  /* 0xfffffffc00fc7947 */ /* 0x000fc0000383ffff */
[----:B------:R-:W-:-:S00]  /*0120*/  NOP ;  /* 0x0000000000007918 */ /* 0x000fc00000000000 */
        /* <DEDUP_REMOVED lines=13> */
.L_x_2:


//--------------------- .nv.global.init           --------------------------
	.section	.nv.global.init,"aw",@progbits
.nv.global.init:
	.type		$str,@object
	.size		$str,(.L_0 - $str)
$str:
        /*0000*/ 	.byte	0x49, 0x20, 0x63, 0x6f, 0x6d, 0x65, 0x20, 0x66, 0x72, 0x6f, 0x6d, 0x20, 0x62, 0x6c, 0x6f, 0x63
        /*0010*/ 	.byte	0x6b, 0x20, 0x25, 0x64, 0x20, 0x2d, 0x20, 0x74, 0x68, 0x72, 0x65, 0x61, 0x64, 0x20, 0x25, 0x64
        /*0020*/ 	.byte	0x2e, 0x0a, 0x00
.L_0:


//--------------------- .nv.shared.reserved.0     --------------------------
	.section	.nv.shared.reserved.0,"aw",@nobits
	.weak		__nv_reservedSMEM_offset_0_alias
	.size		__nv_reservedSMEM_offset_0_alias, 0, 64
	.other		__nv_reservedSMEM_offset_0_alias,@"STO_CUDA_RESERVED_SHARED STV_DEFAULT"
__nv_reservedSMEM_offset_0_alias:
	.zero		0
	.zero		64


//--------------------- .nv.constant0._Z7printIdv --------------------------
	.section	.nv.constant0._Z7printIdv,"a",@progbits
	.sectionflags	@""
	.align	4
.nv.constant0._Z7printIdv:
	.zero		896


//--------------------- SYMBOLS --------------------------

	.type		.nv.reservedSmem.offset0,@object
	.size		.nv.reservedSmem.offset0,0x4
	.type		vprintf,@function
